	.headerflags	@"EF_CUDA_TEXMODE_UNIFIED EF_CUDA_64BIT_ADDRESS EF_CUDA_ACCELERATORS EF_CUDA_SM90 EF_CUDA_VIRTUAL_SM(EF_CUDA_SM90)"
	.elftype	@"ET_EXEC"


//--------------------- .nv.info                  --------------------------
	.section	.nv.info,"",@"SHT_CUDA_INFO"
	.align	4


	//----- nvinfo : EIATTR_REGCOUNT
	.align		4
        /*0000*/ 	.byte	0x04, 0x2f
        /*0002*/ 	.short	(.L_1 - .L_0)
	.align		4
.L_0:
        /*0004*/ 	.word	index@(triton_poi_fused_pow_relu_0)
        /*0008*/ 	.word	0x00000010


	//----- nvinfo : EIATTR_MIN_STACK_SIZE
	.align		4
.L_1:
        /*000c*/ 	.byte	0x04, 0x12
        /*000e*/ 	.short	(.L_3 - .L_2)
	.align		4
.L_2:
        /*0010*/ 	.word	index@(triton_poi_fused_pow_relu_0)
        /*0014*/ 	.word	0x00000000


	//----- nvinfo : EIATTR_FRAME_SIZE
	.align		4
.L_3:
        /*0018*/ 	.byte	0x04, 0x11
        /*001a*/ 	.short	(.L_5 - .L_4)
	.align		4
.L_4:
        /*001c*/ 	.word	index@(triton_poi_fused_pow_relu_0)
        /*0020*/ 	.word	0x00000000


	//----- nvinfo : EIATTR_MIN_STACK_SIZE
	.align		4
.L_5:
        /*0024*/ 	.byte	0x04, 0x12
        /*0026*/ 	.short	(.L_7 - .L_6)
	.align		4
.L_6:
        /*0028*/ 	.word	index@(triton_poi_fused_pow_relu_0)
        /*002c*/ 	.word	0x00000000
.L_7:


//--------------------- .nv.info.triton_poi_fused_pow_relu_0 --------------------------
	.section	.nv.info.triton_poi_fused_pow_relu_0,"",@"SHT_CUDA_INFO"
	.sectionflags	@""
	.align	4


	//----- nvinfo : EIATTR_CUDA_API_VERSION
	.align		4
        /*0000*/ 	.byte	0x04, 0x37
        /*0002*/ 	.short	(.L_9 - .L_8)
.L_8:
        /*0004*/ 	.word	0x0000007c


	//----- nvinfo : EIATTR_KPARAM_INFO
	.align		4
.L_9:
        /*0008*/ 	.byte	0x04, 0x17
        /*000a*/ 	.short	(.L_11 - .L_10)
.L_10:
        /*000c*/ 	.word	0x00000000
        /*0010*/ 	.short	0x0003
        /*0012*/ 	.short	0x0018
        /*0014*/ 	.byte	0x00, 0xf0, 0x11, 0x00


	//----- nvinfo : EIATTR_KPARAM_INFO
	.align		4
.L_11:
        /*0018*/ 	.byte	0x04, 0x17
        /*001a*/ 	.short	(.L_13 - .L_12)
.L_12:
        /*001c*/ 	.word	0x00000000
        /*0020*/ 	.short	0x0002
        /*0022*/ 	.short	0x0010
        /*0024*/ 	.byte	0x00, 0xf4, 0x21, 0x00


	//----- nvinfo : EIATTR_KPARAM_INFO
	.align		4
.L_13:
        /*0028*/ 	.byte	0x04, 0x17
        /*002a*/ 	.short	(.L_15 - .L_14)
.L_14:
        /*002c*/ 	.word	0x00000000
        /*0030*/ 	.short	0x0001
        /*0032*/ 	.short	0x0008
        /*0034*/ 	.byte	0x00, 0xf4, 0x21, 0x00


	//----- nvinfo : EIATTR_KPARAM_INFO
	.align		4
.L_15:
        /*0038*/ 	.byte	0x04, 0x17
        /*003a*/ 	.short	(.L_17 - .L_16)
.L_16:
        /*003c*/ 	.word	0x00000000
        /*0040*/ 	.short	0x0000
        /*0042*/ 	.short	0x0000
        /*0044*/ 	.byte	0x00, 0xf4, 0x21, 0x00


	//----- nvinfo : EIATTR_SPARSE_MMA_MASK
	.align		4
.L_17:
        /*0048*/ 	.byte	0x03, 0x50
        /*004a*/ 	.short	0x0000


	//----- nvinfo : EIATTR_MAXREG_COUNT
	.align		4
        /*004c*/ 	.byte	0x03, 0x1b
        /*004e*/ 	.short	0x00ff


	//----- nvinfo : EIATTR_EXIT_INSTR_OFFSETS
	.align		4
        /*0050*/ 	.byte	0x04, 0x1c
        /*0052*/ 	.short	(.L_19 - .L_18)


	//   ....[0]....
.L_18:
        /*0054*/ 	.word	0x00000170


	//   ....[1]....
        /*0058*/ 	.word	0x00000190


	//----- nvinfo : EIATTR_REQNTID
	.align		4
.L_19:
        /*005c*/ 	.byte	0x04, 0x10
        /*005e*/ 	.short	(.L_21 - .L_20)
.L_20:
        /*0060*/ 	.word	0x00000080
        /*0064*/ 	.word	0x00000001
        /*0068*/ 	.word	0x00000001


	//----- nvinfo : EIATTR_CRS_STACK_SIZE
	.align		4
.L_21:
        /*006c*/ 	.byte	0x04, 0x1e
        /*006e*/ 	.short	(.L_23 - .L_22)
.L_22:
        /*0070*/ 	.word	0x00000000


	//----- nvinfo : EIATTR_CBANK_PARAM_SIZE
	.align		4
.L_23:
        /*0074*/ 	.byte	0x03, 0x19
        /*0076*/ 	.short	0x001c


	//----- nvinfo : EIATTR_PARAM_CBANK
	.align		4
        /*0078*/ 	.byte	0x04, 0x0a
        /*007a*/ 	.short	(.L_25 - .L_24)
	.align		4
.L_24:
        /*007c*/ 	.word	index@(.nv.constant0.triton_poi_fused_pow_relu_0)
        /*0080*/ 	.short	0x0210
        /*0082*/ 	.short	0x001c


	//----- nvinfo : EIATTR_SW_WAR
	.align		4
.L_25:
        /*0084*/ 	.byte	0x04, 0x36
        /*0086*/ 	.short	(.L_27 - .L_26)
.L_26:
        /*0088*/ 	.word	0x00000008
.L_27:


//--------------------- .nv.callgraph             --------------------------
	.section	.nv.callgraph,"",@"SHT_CUDA_CALLGRAPH"
	.align	4
	.sectionentsize	8
	.align		4
        /*0000*/ 	.word	0x00000000
	.align		4
        /*0004*/ 	.word	0xffffffff
	.align		4
        /*0008*/ 	.word	0x00000000
	.align		4
        /*000c*/ 	.word	0xfffffffe
	.align		4
        /*0010*/ 	.word	0x00000000
	.align		4
        /*0014*/ 	.word	0xfffffffd
	.align		4
        /*0018*/ 	.word	0x00000000
	.align		4
        /*001c*/ 	.word	0xfffffffc


//--------------------- .text.triton_poi_fused_pow_relu_0 --------------------------
	.section	.text.triton_poi_fused_pow_relu_0,"ax",@progbits
	.align	128
        .global         triton_poi_fused_pow_relu_0
        .type           triton_poi_fused_pow_relu_0,@function
        .size           triton_poi_fused_pow_relu_0,(.L_x_3 - triton_poi_fused_pow_relu_0)
        .other          triton_poi_fused_pow_relu_0,@"STO_CUDA_ENTRY STV_DEFAULT"
triton_poi_fused_pow_relu_0:
.text.triton_poi_fused_pow_relu_0:
[----:B------:R-:W0:Y:S02]  /*0000*/  LDC R1, c[0x0][0x28] ;  /* 0x00000a00ff017b82 */ /* 0x000e240000000800 */
[----:B------:R-:W1:Y:S01]  /*0010*/  S2R R0, SR_TID.X ;  /* 0x0000000000007919 */ /* 0x000e620000002100 */
[----:B------:R-:W2:Y:S01]  /*0020*/  LDC.64 R4, c[0x0][0x218] ;  /* 0x00008600ff047b82 */ /* 0x000ea20000000a00 */
[----:B------:R-:W-:Y:S01]  /*0030*/  ULDC.64 UR4, c[0x0][0x208] ;  /* 0x0000820000047ab9 */ /* 0x000fe20000000a00 */
[----:B------:R-:W-:Y:S01]  /*0040*/  BSSY B0, `(.L_x_0) ;  /* 0x000000b000007945 */ /* 0x000fe20003800000 */
[----:B------:R-:W3:Y:S01]  /*0050*/  S2R R9, SR_CTAID.X ;  /* 0x0000000000097919 */ /* 0x000ee20000002500 */
[----:B------:R-:W-:-:S04]  /*0060*/  HFMA2.MMA R2, -RZ, RZ, 0, 0 ;  /* 0x00000000ff027435 */ /* 0x000fc800000001ff */
[----:B------:R-:W2:Y:S01]  /*0070*/  LDC.64 R6, c[0x0][0x220] ;  /* 0x00008800ff067b82 */ /* 0x000ea20000000a00 */
[----:B-1----:R-:W-:-:S04]  /*0080*/  LOP3.LUT R0, R0, 0x7f, RZ, 0xc0, !PT ;  /* 0x0000007f00007812 */ /* 0x002fc800078ec0ff */
[----:B---3--:R-:W-:-:S04]  /*0090*/  LEA R9, R9, R0, 0x7 ;  /* 0x0000000009097211 */ /* 0x008fc800078e38ff */
[----:B------:R-:W-:-:S13]  /*00a0*/  ISETP.GE.AND P1, PT, R9, 0x100, PT ;  /* 0x000001000900780c */ /* 0x000fda0003f26270 */
[----:B--2---:R-:W-:Y:S05]  /*00b0*/  @P1 BRA `(.L_x_1) ;  /* 0x00000000000c1947 */ /* 0x004fea0003800000 */
[----:B------:R-:W1:Y:S02]  /*00c0*/  LDC.64 R2, c[0x0][0x210] ;  /* 0x00008400ff027b82 */ /* 0x000e640000000a00 */
[----:B-1----:R-:W-:-:S06]  /*00d0*/  IMAD.WIDE R2, R9, 0x4, R2 ;  /* 0x0000000409027825 */ /* 0x002fcc00078e0202 */
[----:B------:R1:W5:Y:S02]  /*00e0*/  LDG.E R2, desc[UR4][R2.64] ;  /* 0x0000000402027981 */ /* 0x000364000c1e1900 */
.L_x_1:
[----:B------:R-:W-:Y:S05]  /*00f0*/  BSYNC B0 ;  /* 0x0000000000007941 */ /* 0x000fea0003800000 */
.L_x_0:
[----:B-----5:R-:W-:-:S04]  /*0100*/  FSETP.GEU.AND P0, PT, R2, RZ, PT ;  /* 0x000000ff0200720b */ /* 0x020fc80003f0e000 */
[----:B------:R-:W-:Y:S01]  /*0110*/  FSEL R11, R2, RZ, P0 ;  /* 0x000000ff020b7208 */ /* 0x000fe20000000000 */
[----:B-1----:R-:W-:-:S04]  /*0120*/  IMAD.WIDE R2, R9, 0x4, R4 ;  /* 0x0000000409027825 */ /* 0x002fc800078e0204 */
[----:B------:R-:W-:Y:S01]  /*0130*/  FMUL R0, R11, R11 ;  /* 0x0000000b0b007220 */ /* 0x000fe20000400000 */
[----:B------:R-:W-:-:S04]  /*0140*/  IMAD.WIDE R4, R9, 0x4, R6 ;  /* 0x0000000409047825 */ /* 0x000fc800078e0206 */
[----:B------:R-:W-:-:S05]  /*0150*/  FMUL R13, R0, R0 ;  /* 0x00000000000d7220 */ /* 0x000fca0000400000 */
[----:B------:R1:W-:Y:S01]  /*0160*/  @!P1 STG.E desc[UR4][R2.64], R13 ;  /* 0x0000000d02009986 */ /* 0x0003e2000c101904 */
[----:B------:R-:W-:Y:S05]  /*0170*/  @P1 EXIT ;  /* 0x000000000000194d */ /* 0x000fea0003800000 */
[----:B------:R-:W-:Y:S01]  /*0180*/  STG.E desc[UR4][R4.64], R11 ;  /* 0x0000000b04007986 */ /* 0x000fe2000c101904 */
[----:B------:R-:W-:Y:S05]  /*0190*/  EXIT ;  /* 0x000000000000794d */ /* 0x000fea0003800000 */
.L_x_2:
[----:B------:R-:W-:-:S00]  /*01a0*/  BRA `(.L_x_2) ;  /* 0xfffffffc00fc7947 */ /* 0x000fc0000383ffff */
[----:B------:R-:W-:-:S00]  /*01b0*/  NOP ;  /* 0x0000000000007918 */ /* 0x000fc00000000000 */
        /* <DEDUP_REMOVED lines=12> */
.L_x_3:


//--------------------- .nv.constant0.triton_poi_fused_pow_relu_0 --------------------------
	.section	.nv.constant0.triton_poi_fused_pow_relu_0,"a",@progbits
	.sectionflags	@""
	.align	4
.nv.constant0.triton_poi_fused_pow_relu_0:
	.zero		556
